//
// Generated by NVIDIA NVVM Compiler
//
// Compiler Build ID: CL-36424714
// Cuda compilation tools, release 13.0, V13.0.88
// Based on NVVM 20.0.0
//

.version 9.0
.target sm_100
.address_size 64

	// .globl	_Z10find_primePiii

.visible .entry _Z10find_primePiii(
	.param .u64 .ptr .align 1 _Z10find_primePiii_param_0,
	.param .u32 _Z10find_primePiii_param_1,
	.param .u32 _Z10find_primePiii_param_2
)
{
	.reg .pred 	%p<13>;
	.reg .b32 	%r<58>;
	.reg .b64 	%rd<5>;

	ld.param.u64 	%rd2, [_Z10find_primePiii_param_0];
	ld.param.u32 	%r22, [_Z10find_primePiii_param_1];
	ld.param.u32 	%r23, [_Z10find_primePiii_param_2];
	mov.u32 	%r24, %tid.x;
	mov.u32 	%r25, %ctaid.x;
	mov.u32 	%r26, %ntid.x;
	mad.lo.s32 	%r1, %r25, %r26, %r24;
	sub.s32 	%r27, %r23, %r22;
	setp.gt.s32 	%p1, %r1, %r27;
	@%p1 bra 	$L__BB0_11;
	cvta.to.global.u64 	%rd3, %rd2;
	mul.wide.s32 	%rd4, %r1, 4;
	add.s64 	%rd1, %rd3, %rd4;
	ld.global.u32 	%r2, [%rd1];
	setp.lt.s32 	%p2, %r2, 2;
	@%p2 bra 	$L__BB0_10;
	add.s32 	%r3, %r2, -1;
	and.b32  	%r4, %r3, 3;
	setp.lt.u32 	%p3, %r2, 5;
	mov.b32 	%r57, 0;
	mov.b32 	%r55, 2;
	@%p3 bra 	$L__BB0_6;
	and.b32  	%r5, %r3, -4;
	mov.b32 	%r49, 0;
	mov.u32 	%r57, %r49;
$L__BB0_4:
	add.s32 	%r32, %r49, 2;
	rem.s32 	%r33, %r2, %r32;
	setp.eq.s32 	%p4, %r33, 0;
	selp.u32 	%r34, 1, 0, %p4;
	add.s32 	%r35, %r57, %r34;
	add.s32 	%r36, %r49, 3;
	rem.s32 	%r37, %r2, %r36;
	setp.eq.s32 	%p5, %r37, 0;
	selp.u32 	%r38, 1, 0, %p5;
	add.s32 	%r39, %r35, %r38;
	add.s32 	%r9, %r49, 4;
	rem.s32 	%r40, %r2, %r9;
	setp.eq.s32 	%p6, %r40, 0;
	selp.u32 	%r41, 1, 0, %p6;
	add.s32 	%r42, %r39, %r41;
	add.s32 	%r43, %r49, 5;
	rem.s32 	%r44, %r2, %r43;
	setp.eq.s32 	%p7, %r44, 0;
	selp.u32 	%r45, 1, 0, %p7;
	add.s32 	%r57, %r42, %r45;
	setp.ne.s32 	%p8, %r9, %r5;
	mov.u32 	%r49, %r9;
	@%p8 bra 	$L__BB0_4;
	add.s32 	%r55, %r9, 2;
$L__BB0_6:
	setp.eq.s32 	%p9, %r4, 0;
	@%p9 bra 	$L__BB0_9;
	neg.s32 	%r54, %r4;
$L__BB0_8:
	.pragma "nounroll";
	rem.s32 	%r46, %r2, %r55;
	setp.eq.s32 	%p10, %r46, 0;
	selp.u32 	%r47, 1, 0, %p10;
	add.s32 	%r57, %r57, %r47;
	add.s32 	%r55, %r55, 1;
	add.s32 	%r54, %r54, 1;
	setp.ne.s32 	%p11, %r54, 0;
	@%p11 bra 	$L__BB0_8;
$L__BB0_9:
	setp.eq.s32 	%p12, %r57, 1;
	@%p12 bra 	$L__BB0_11;
$L__BB0_10:
	mov.b32 	%r48, -1;
	st.global.u32 	[%rd1], %r48;
$L__BB0_11:
	ret;

}


// ===== COMPILED SASS (sm_100) =====

	.target	sm_100

	.elftype	@"ET_EXEC"


//--------------------- .note.nv.tkinfo           --------------------------
	.section	.note.nv.tkinfo,"",@"SHT_NOTE"
	.sectionflags	@"SHF_NOTE_NV_TKINFO"
	.tkinfo
        /*0018*/ 	.word	0x00000002
        /*0030*/ 	.string	""
        /*0030*/ 	.string	"ptxas"
        /*0030*/ 	.string	"Cuda compilation tools, release 13.0, V13.0.88"
        /*0030*/ 	.string	"Build cuda_13.0.r13.0/compiler.36424714_0"
        /*0030*/ 	.string	"-arch sm_100 -m 64 "



//--------------------- .note.nv.cuinfo           --------------------------
	.section	.note.nv.cuinfo,"",@"SHT_NOTE"
	.sectionflags	@"SHF_NOTE_NV_CUINFO"
        /*0018*/ 	.short	0x0002
        /*001a*/ 	.short	0x0064
        /*001c*/ 	.short	0x0082
	.zero		2


//--------------------- .nv.info                  --------------------------
	.section	.nv.info,"",@"SHT_CUDA_INFO"
	.align	4


	//----- nvinfo : EIATTR_REGCOUNT
	.align		4
        /*0000*/ 	.byte	0x04, 0x2f
        /*0002*/ 	.short	(.L_1 - .L_0)
	.align		4
.L_0:
        /*0004*/ 	.word	index@(_Z10find_primePiii)
        /*0008*/ 	.word	0x0000001e


	//----- nvinfo : EIATTR_FRAME_SIZE
	.align		4
.L_1:
        /*000c*/ 	.byte	0x04, 0x11
        /*000e*/ 	.short	(.L_3 - .L_2)
	.align		4
.L_2:
        /*0010*/ 	.word	index@(_Z10find_primePiii)
        /*0014*/ 	.word	0x00000000


	//----- nvinfo : EIATTR_MIN_STACK_SIZE
	.align		4
.L_3:
        /*0018*/ 	.byte	0x04, 0x12
        /*001a*/ 	.short	(.L_5 - .L_4)
	.align		4
.L_4:
        /*001c*/ 	.word	index@(_Z10find_primePiii)
        /*0020*/ 	.word	0x00000000
.L_5:


//--------------------- .nv.compat                --------------------------
	.section	.nv.compat,"",@"SHT_CUDA_COMPAT_INFO"
	.align	4
        /*0000*/ 	.byte	0x02, 0x09, 0x00, 0x00, 0x02, 0x02, 0x01, 0x00, 0x02, 0x05, 0x05, 0x00, 0x03, 0x07, 0x01, 0x01
        /*0010*/ 	.byte	0x02, 0x03, 0x00, 0x00, 0x02, 0x06, 0x01, 0x00, 0x04, 0x0b, 0x08, 0x00, 0x09, 0x00, 0x00, 0x00
        /*0020*/ 	.byte	0x00, 0x00, 0x00, 0x00


//--------------------- .nv.info._Z10find_primePiii --------------------------
	.section	.nv.info._Z10find_primePiii,"",@"SHT_CUDA_INFO"
	.sectionflags	@""
	.align	4


	//----- nvinfo : EIATTR_CUDA_API_VERSION
	.align		4
        /*0000*/ 	.byte	0x04, 0x37
        /*0002*/ 	.short	(.L_7 - .L_6)
.L_6:
        /*0004*/ 	.word	0x00000082


	//----- nvinfo : EIATTR_KPARAM_INFO
	.align		4
.L_7:
        /*0008*/ 	.byte	0x04, 0x17
        /*000a*/ 	.short	(.L_9 - .L_8)
.L_8:
        /*000c*/ 	.word	0x00000000
        /*0010*/ 	.short	0x0002
        /*0012*/ 	.short	0x000c
        /*0014*/ 	.byte	0x00, 0xf0, 0x11, 0x00


	//----- nvinfo : EIATTR_KPARAM_INFO
	.align		4
.L_9:
        /*0018*/ 	.byte	0x04, 0x17
        /*001a*/ 	.short	(.L_11 - .L_10)
.L_10:
        /*001c*/ 	.word	0x00000000
        /*0020*/ 	.short	0x0001
        /*0022*/ 	.short	0x0008
        /*0024*/ 	.byte	0x00, 0xf0, 0x11, 0x00


	//----- nvinfo : EIATTR_KPARAM_INFO
	.align		4
.L_11:
        /*0028*/ 	.byte	0x04, 0x17
        /*002a*/ 	.short	(.L_13 - .L_12)
.L_12:
        /*002c*/ 	.word	0x00000000
        /*0030*/ 	.short	0x0000
        /*0032*/ 	.short	0x0000
        /*0034*/ 	.byte	0x00, 0xf5, 0x21, 0x00


	//----- nvinfo : EIATTR_SPARSE_MMA_MASK
	.align		4
.L_13:
        /*0038*/ 	.byte	0x03, 0x50
        /*003a*/ 	.short	0x0000


	//----- nvinfo : EIATTR_MAXREG_COUNT
	.align		4
        /*003c*/ 	.byte	0x03, 0x1b
        /*003e*/ 	.short	0x00ff


	//----- nvinfo : EIATTR_MERCURY_ISA_VERSION
	.align		4
        /*0040*/ 	.byte	0x03, 0x5f
        /*0042*/ 	.short	0x0101


	//----- nvinfo : EIATTR_VRC_CTA_INIT_COUNT
	.align		4
        /*0044*/ 	.byte	0x02, 0x4a
	.zero		1
	.zero		1


	//----- nvinfo : EIATTR_EXIT_INSTR_OFFSETS
	.align		4
        /*0048*/ 	.byte	0x04, 0x1c
        /*004a*/ 	.short	(.L_15 - .L_14)


	//   ....[0]....
.L_14:
        /*004c*/ 	.word	0x00000080


	//   ....[1]....
        /*0050*/ 	.word	0x00000ae0


	//   ....[2]....
        /*0054*/ 	.word	0x00000b20


	//----- nvinfo : EIATTR_CRS_STACK_SIZE
	.align		4
.L_15:
        /*0058*/ 	.byte	0x04, 0x1e
        /*005a*/ 	.short	(.L_17 - .L_16)
.L_16:
        /*005c*/ 	.word	0x00000000


	//----- nvinfo : EIATTR_CBANK_PARAM_SIZE
	.align		4
.L_17:
        /*0060*/ 	.byte	0x03, 0x19
        /*0062*/ 	.short	0x0010


	//----- nvinfo : EIATTR_PARAM_CBANK
	.align		4
        /*0064*/ 	.byte	0x04, 0x0a
        /*0066*/ 	.short	(.L_19 - .L_18)
	.align		4
.L_18:
        /*0068*/ 	.word	index@(.nv.constant0._Z10find_primePiii)
        /*006c*/ 	.short	0x0380
        /*006e*/ 	.short	0x0010


	//----- nvinfo : EIATTR_SW_WAR
	.align		4
.L_19:
        /*0070*/ 	.byte	0x04, 0x36
        /*0072*/ 	.short	(.L_21 - .L_20)
.L_20:
        /*0074*/ 	.word	0x00000008
.L_21:


//--------------------- .nv.callgraph             --------------------------
	.section	.nv.callgraph,"",@"SHT_CUDA_CALLGRAPH"
	.align	4
	.sectionentsize	8
	.align		4
        /*0000*/ 	.word	0x00000000
	.align		4
        /*0004*/ 	.word	0xffffffff
	.align		4
        /*0008*/ 	.word	0x00000000
	.align		4
        /*000c*/ 	.word	0xfffffffe
	.align		4
        /*0010*/ 	.word	0x00000000
	.align		4
        /*0014*/ 	.word	0xfffffffd
	.align		4
        /*0018*/ 	.word	0x00000000
	.align		4
        /*001c*/ 	.word	0xfffffffc


//--------------------- .text._Z10find_primePiii  --------------------------
	.section	.text._Z10find_primePiii,"ax",@progbits
	.align	128
        .global         _Z10find_primePiii
        .type           _Z10find_primePiii,@function
        .size           _Z10find_primePiii,(.L_x_10 - _Z10find_primePiii)
        .other          _Z10find_primePiii,@"STO_CUDA_ENTRY STV_DEFAULT"
_Z10find_primePiii:
.text._Z10find_primePiii:
[----:B------:R-:W-:Y:S01]  /*0000*/  LDC R1, c[0x0][0x37c] ;  /* 0x0000df00ff017b82 */ /* 0x000fe20000000800 */
[----:B------:R-:W0:Y:S07]  /*0010*/  S2R R5, SR_TID.X ;  /* 0x0000000000057919 */ /* 0x000e2e0000002100 */
[----:B------:R-:W0:Y:S01]  /*0020*/  S2UR UR6, SR_CTAID.X ;  /* 0x00000000000679c3 */ /* 0x000e220000002500 */
[----:B------:R-:W1:Y:S07]  /*0030*/  LDCU.64 UR4, c[0x0][0x388] ;  /* 0x00007100ff0477ac */ /* 0x000e6e0008000a00 */
[----:B------:R-:W0:Y:S01]  /*0040*/  LDC R0, c[0x0][0x360] ;  /* 0x0000d800ff007b82 */ /* 0x000e220000000800 */
[----:B-1----:R-:W-:Y:S01]  /*0050*/  UIADD3 UR4, UPT, UPT, UR5, -UR4, URZ ;  /* 0x8000000405047290 */ /* 0x002fe2000fffe0ff */
[----:B0-----:R-:W-:-:S05]  /*0060*/  IMAD R5, R0, UR6, R5 ;  /* 0x0000000600057c24 */ /* 0x001fca000f8e0205 */
[----:B------:R-:W-:-:S13]  /*0070*/  ISETP.GT.AND P0, PT, R5, UR4, PT ;  /* 0x0000000405007c0c */ /* 0x000fda000bf04270 */
[----:B------:R-:W-:Y:S05]  /*0080*/  @P0 EXIT ;  /* 0x000000000000094d */ /* 0x000fea0003800000 */
[----:B------:R-:W0:Y:S01]  /*0090*/  LDC.64 R2, c[0x0][0x380] ;  /* 0x0000e000ff027b82 */ /* 0x000e220000000a00 */
[----:B------:R-:W1:Y:S01]  /*00a0*/  LDCU.64 UR4, c[0x0][0x358] ;  /* 0x00006b00ff0477ac */ /* 0x000e620008000a00 */
[----:B0-----:R-:W-:-:S05]  /*00b0*/  IMAD.WIDE R2, R5, 0x4, R2 ;  /* 0x0000000405027825 */ /* 0x001fca00078e0202 */
[----:B-1----:R-:W2:Y:S01]  /*00c0*/  LDG.E R22, desc[UR4][R2.64] ;  /* 0x0000000402167981 */ /* 0x002ea2000c1e1900 */
[----:B------:R-:W-:Y:S01]  /*00d0*/  BSSY.RECONVERGENT B0, `(.L_x_0) ;  /* 0x00000a2000007945 */ /* 0x000fe20003800200 */
[----:B--2---:R-:W-:-:S13]  /*00e0*/  ISETP.GE.AND P0, PT, R22, 0x2, PT ;  /* 0x000000021600780c */ /* 0x004fda0003f06270 */
[----:B------:R-:W-:Y:S05]  /*00f0*/  @!P0 BRA `(.L_x_1) ;  /* 0x00000008007c8947 */ /* 0x000fea0003800000 */
[C---:B------:R-:W-:Y:S01]  /*0100*/  ISETP.GE.U32.AND P0, PT, R22.reuse, 0x5, PT ;  /* 0x000000051600780c */ /* 0x040fe20003f06070 */
[----:B------:R-:W-:Y:S01]  /*0110*/  VIADD R14, R22, 0xffffffff ;  /* 0xffffffff160e7836 */ /* 0x000fe20000000000 */
[----:B------:R-:W-:Y:S01]  /*0120*/  BSSY.RECONVERGENT B1, `(.L_x_2) ;  /* 0x0000075000017945 */ /* 0x000fe20003800200 */
[----:B------:R-:W-:Y:S02]  /*0130*/  IMAD.MOV.U32 R16, RZ, RZ, RZ ;  /* 0x000000ffff107224 */ /* 0x000fe400078e00ff */
[----:B------:R-:W-:Y:S01]  /*0140*/  IMAD.MOV.U32 R0, RZ, RZ, 0x2 ;  /* 0x00000002ff007424 */ /* 0x000fe200078e00ff */
[----:B------:R-:W-:-:S07]  /*0150*/  LOP3.LUT R13, R14, 0x3, RZ, 0xc0, !PT ;  /* 0x000000030e0d7812 */ /* 0x000fce00078ec0ff */
[----:B------:R-:W-:Y:S05]  /*0160*/  @!P0 BRA `(.L_x_3) ;  /* 0x0000000400c08947 */ /* 0x000fea0003800000 */
[----:B------:R-:W-:Y:S01]  /*0170*/  HFMA2 R12, -RZ, RZ, 0, 0 ;  /* 0x00000000ff0c7431 */ /* 0x000fe200000001ff */
[----:B------:R-:W-:Y:S01]  /*0180*/  BSSY.RECONVERGENT B2, `(.L_x_4) ;  /* 0x000006d000027945 */ /* 0x000fe20003800200 */
[----:B------:R-:W-:Y:S01]  /*0190*/  ISETP.GE.AND P0, PT, R22, RZ, PT ;  /* 0x000000ff1600720c */ /* 0x000fe20003f06270 */
[----:B------:R-:W-:Y:S01]  /*01a0*/  IMAD.MOV.U32 R16, RZ, RZ, RZ ;  /* 0x000000ffff107224 */ /* 0x000fe200078e00ff */
[----:B------:R-:W-:Y:S02]  /*01b0*/  IABS R0, R22 ;  /* 0x0000001600007213 */ /* 0x000fe40000000000 */
[----:B------:R-:W-:-:S09]  /*01c0*/  LOP3.LUT R14, R14, 0xfffffffc, RZ, 0xc0, !PT ;  /* 0xfffffffc0e0e7812 */ /* 0x000fd200078ec0ff */
.L_x_5:
[C---:B------:R-:W-:Y:S01]  /*01d0*/  VIADD R24, R12.reuse, 0x2 ;  /* 0x000000020c187836 */ /* 0x040fe20000000000 */
[C---:B------:R-:W-:Y:S01]  /*01e0*/  IADD3 R17, PT, PT, R12.reuse, 0x4, RZ ;  /* 0x000000040c117810 */ /* 0x040fe20007ffe0ff */
[C---:B------:R-:W-:Y:S02]  /*01f0*/  VIADD R23, R12.reuse, 0x3 ;  /* 0x000000030c177836 */ /* 0x040fe40000000000 */
[----:B------:R-:W-:Y:S01]  /*0200*/  VIADD R15, R12, 0x5 ;  /* 0x000000050c0f7836 */ /* 0x000fe20000000000 */
[----:B------:R-:W-:Y:S02]  /*0210*/  IABS R18, R24 ;  /* 0x0000001800127213 */ /* 0x000fe40000000000 */
[----:B------:R-:W-:Y:S02]  /*0220*/  IABS R19, R17 ;  /* 0x0000001100137213 */ /* 0x000fe40000000000 */
[----:B------:R-:W0:Y:S01]  /*0230*/  I2F.RP R10, R18 ;  /* 0x00000012000a7306 */ /* 0x000e220000209400 */
[----:B------:R-:W-:-:S02]  /*0240*/  IABS R21, R23 ;  /* 0x0000001700157213 */ /* 0x000fc40000000000 */
[----:B------:R-:W-:-:S05]  /*0250*/  IABS R20, R15 ;  /* 0x0000000f00147213 */ /* 0x000fca0000000000 */
[----:B------:R-:W1:Y:S08]  /*0260*/  I2F.RP R25, R19 ;  /* 0x0000001300197306 */ /* 0x000e700000209400 */
[----:B------:R-:W-:Y:S08]  /*0270*/  I2F.RP R11, R21 ;  /* 0x00000015000b7306 */ /* 0x000ff00000209400 */
[----:B0-----:R-:W0:Y:S08]  /*0280*/  MUFU.RCP R10, R10 ;  /* 0x0000000a000a7308 */ /* 0x001e300000001000 */
[----:B-1----:R-:W1:Y:S08]  /*0290*/  MUFU.RCP R25, R25 ;  /* 0x0000001900197308 */ /* 0x002e700000001000 */
[----:B------:R-:W2:Y:S01]  /*02a0*/  I2F.RP R26, R20 ;  /* 0x00000014001a7306 */ /* 0x000ea20000209400 */
[----:B0-----:R-:W-:-:S07]  /*02b0*/  VIADD R5, R10, 0xffffffe ;  /* 0x0ffffffe0a057836 */ /* 0x001fce0000000000 */
[----:B------:R-:W0:Y:S01]  /*02c0*/  MUFU.RCP R11, R11 ;  /* 0x0000000b000b7308 */ /* 0x000e220000001000 */
[----:B-1----:R-:W-:-:S07]  /*02d0*/  IADD3 R8, PT, PT, R25, 0xffffffe, RZ ;  /* 0x0ffffffe19087810 */ /* 0x002fce0007ffe0ff */
[----:B--2---:R-:W1:Y:S08]  /*02e0*/  MUFU.RCP R4, R26 ;  /* 0x0000001a00047308 */ /* 0x004e700000001000 */
[----:B------:R-:W2:Y:S01]  /*02f0*/  F2I.FTZ.U32.TRUNC.NTZ R5, R5 ;  /* 0x0000000500057305 */ /* 0x000ea2000021f000 */
[----:B0-----:R-:W-:-:S07]  /*0300*/  VIADD R7, R11, 0xffffffe ;  /* 0x0ffffffe0b077836 */ /* 0x001fce0000000000 */
[----:B------:R0:W3:Y:S01]  /*0310*/  F2I.FTZ.U32.TRUNC.NTZ R9, R8 ;  /* 0x0000000800097305 */ /* 0x0000e2000021f000 */
[----:B-1----:R-:W-:Y:S02]  /*0320*/  VIADD R4, R4, 0xffffffe ;  /* 0x0ffffffe04047836 */ /* 0x002fe40000000000 */
[----:B--2---:R-:W-:-:S05]  /*0330*/  IMAD.MOV R25, RZ, RZ, -R5 ;  /* 0x000000ffff197224 */ /* 0x004fca00078e0a05 */
[----:B------:R-:W1:Y:S01]  /*0340*/  F2I.FTZ.U32.TRUNC.NTZ R7, R7 ;  /* 0x0000000700077305 */ /* 0x000e62000021f000 */
[----:B0-----:R-:W-:Y:S02]  /*0350*/  IMAD.MOV.U32 R8, RZ, RZ, RZ ;  /* 0x000000ffff087224 */ /* 0x001fe400078e00ff */
[----:B------:R-:W-:Y:S01]  /*0360*/  IMAD R25, R25, R18, RZ ;  /* 0x0000001219197224 */ /* 0x000fe200078e02ff */
[----:B---3--:R-:W-:-:S04]  /*0370*/  IADD3 R10, PT, PT, RZ, -R9, RZ ;  /* 0x80000009ff0a7210 */ /* 0x008fc80007ffe0ff */
[----:B------:R0:W2:Y:S01]  /*0380*/  F2I.FTZ.U32.TRUNC.NTZ R11, R4 ;  /* 0x00000004000b7305 */ /* 0x0000a2000021f000 */
[----:B------:R-:W-:Y:S02]  /*0390*/  IMAD R27, R10, R19, RZ ;  /* 0x000000130a1b7224 */ /* 0x000fe400078e02ff */
[----:B------:R-:W-:Y:S02]  /*03a0*/  IMAD.MOV.U32 R10, RZ, RZ, RZ ;  /* 0x000000ffff0a7224 */ /* 0x000fe400078e00ff */
[----:B-1----:R-:W-:Y:S02]  /*03b0*/  IMAD.MOV R6, RZ, RZ, -R7 ;  /* 0x000000ffff067224 */ /* 0x002fe400078e0a07 */
[----:B0-----:R-:W-:Y:S02]  /*03c0*/  IMAD.MOV.U32 R4, RZ, RZ, RZ ;  /* 0x000000ffff047224 */ /* 0x001fe400078e00ff */
[----:B------:R-:W-:Y:S01]  /*03d0*/  IMAD.HI.U32 R9, R9, R27, R8 ;  /* 0x0000001b09097227 */ /* 0x000fe200078e0008 */
[----:B------:R-:W-:-:S03]  /*03e0*/  IABS R8, R22 ;  /* 0x0000001600087213 */ /* 0x000fc60000000000 */
[----:B------:R-:W-:Y:S01]  /*03f0*/  IMAD.HI.U32 R5, R5, R25, R4 ;  /* 0x0000001905057227 */ /* 0x000fe200078e0004 */
[----:B------:R-:W-:-:S03]  /*0400*/  IABS R4, R24 ;  /* 0x0000001800047213 */ /* 0x000fc60000000000 */
[----:B------:R-:W-:Y:S02]  /*0410*/  IMAD R25, R6, R21, RZ ;  /* 0x0000001506197224 */ /* 0x000fe400078e02ff */
[----:B------:R-:W-:Y:S02]  /*0420*/  IMAD.MOV.U32 R6, RZ, RZ, RZ ;  /* 0x000000ffff067224 */ /* 0x000fe400078e00ff */
[----:B------:R-:W-:Y:S01]  /*0430*/  IMAD.HI.U32 R5, R5, R0, RZ ;  /* 0x0000000005057227 */ /* 0x000fe200078e00ff */
[----:B------:R-:W-:-:S03]  /*0440*/  IABS R0, R23 ;  /* 0x0000001700007213 */ /* 0x000fc60000000000 */
[----:B------:R-:W-:Y:S01]  /*0450*/  IMAD.HI.U32 R7, R7, R25, R6 ;  /* 0x0000001907077227 */ /* 0x000fe200078e0006 */
[----:B--2---:R-:W-:-:S03]  /*0460*/  IADD3 R25, PT, PT, RZ, -R11, RZ ;  /* 0x8000000bff197210 */ /* 0x004fc60007ffe0ff */
[----:B------:R-:W-:Y:S02]  /*0470*/  IMAD.MOV R6, RZ, RZ, -R4 ;  /* 0x000000ffff067224 */ /* 0x000fe400078e0a04 */
[----:B------:R-:W-:Y:S01]  /*0480*/  IMAD.MOV.U32 R4, RZ, RZ, R8 ;  /* 0x000000ffff047224 */ /* 0x000fe200078e0008 */
[----:B------:R-:W-:Y:S01]  /*0490*/  IABS R8, R17 ;  /* 0x0000001100087213 */ /* 0x000fe20000000000 */
[----:B------:R-:W-:Y:S02]  /*04a0*/  IMAD R25, R25, R20, RZ ;  /* 0x0000001419197224 */ /* 0x000fe400078e02ff */
[--C-:B------:R-:W-:Y:S01]  /*04b0*/  IMAD R5, R5, R6, R4.reuse ;  /* 0x0000000605057224 */ /* 0x100fe200078e0204 */
[----:B------:R-:W-:Y:S01]  /*04c0*/  IADD3 R6, PT, PT, RZ, -R0, RZ ;  /* 0x80000000ff067210 */ /* 0x000fe20007ffe0ff */
[----:B------:R-:W-:Y:S02]  /*04d0*/  IMAD.MOV.U32 R0, RZ, RZ, R4 ;  /* 0x000000ffff007224 */ /* 0x000fe400078e0004 */
[----:B------:R-:W-:Y:S01]  /*04e0*/  IMAD.MOV R8, RZ, RZ, -R8 ;  /* 0x000000ffff087224 */ /* 0x000fe200078e0a08 */
[----:B------:R-:W-:Y:S01]  /*04f0*/  ISETP.GT.U32.AND P1, PT, R18, R5, PT ;  /* 0x000000051200720c */ /* 0x000fe20003f24070 */
[----:B------:R-:W-:-:S04]  /*0500*/  IMAD.HI.U32 R7, R7, R0, RZ ;  /* 0x0000000007077227 */ /* 0x000fc800078e00ff */
[----:B------:R-:W-:Y:S01]  /*0510*/  IMAD R6, R7, R6, R4 ;  /* 0x0000000607067224 */ /* 0x000fe200078e0204 */
[----:B------:R-:W-:Y:S01]  /*0520*/  IABS R7, R15 ;  /* 0x0000000f00077213 */ /* 0x000fe20000000000 */
[----:B------:R-:W-:-:S03]  /*0530*/  IMAD.HI.U32 R9, R9, R0, RZ ;  /* 0x0000000009097227 */ /* 0x000fc600078e00ff */
[----:B------:R-:W-:Y:S01]  /*0540*/  ISETP.GT.U32.AND P3, PT, R21, R6, PT ;  /* 0x000000061500720c */ /* 0x000fe20003f64070 */
[----:B------:R-:W-:Y:S02]  /*0550*/  IMAD.HI.U32 R11, R11, R25, R10 ;  /* 0x000000190b0b7227 */ /* 0x000fe400078e000a */
[----:B------:R-:W-:Y:S02]  /*0560*/  @!P1 IADD3 R5, PT, PT, R5, -R18, RZ ;  /* 0x8000001205059210 */ /* 0x000fe40007ffe0ff */
[----:B------:R-:W-:Y:S02]  /*0570*/  IMAD R8, R9, R8, R4 ;  /* 0x0000000809087224 */ /* 0x000fe400078e0204 */
[----:B------:R-:W-:Y:S01]  /*0580*/  IMAD.MOV R7, RZ, RZ, -R7 ;  /* 0x000000ffff077224 */ /* 0x000fe200078e0a07 */
[----:B------:R-:W-:Y:S01]  /*0590*/  ISETP.GT.U32.AND P1, PT, R18, R5, PT ;  /* 0x000000051200720c */ /* 0x000fe20003f24070 */
[----:B------:R-:W-:Y:S01]  /*05a0*/  IMAD.HI.U32 R11, R11, R0, RZ ;  /* 0x000000000b0b7227 */ /* 0x000fe200078e00ff */
[----:B------:R-:W-:-:S03]  /*05b0*/  ISETP.GT.U32.AND P2, PT, R19, R8, PT ;  /* 0x000000081300720c */ /* 0x000fc60003f44070 */
[----:B------:R-:W-:Y:S02]  /*05c0*/  IMAD R11, R11, R7, R4 ;  /* 0x000000070b0b7224 */ /* 0x000fe400078e0204 */
[----:B------:R-:W-:Y:S02]  /*05d0*/  @!P3 IMAD.IADD R6, R6, 0x1, -R21 ;  /* 0x000000010606b824 */ /* 0x000fe400078e0a15 */
[----:B------:R-:W-:Y:S01]  /*05e0*/  VIADD R4, R16, 0x1 ;  /* 0x0000000110047836 */ /* 0x000fe20000000000 */
[----:B------:R-:W-:Y:S02]  /*05f0*/  ISETP.GT.U32.AND P3, PT, R20, R11, PT ;  /* 0x0000000b1400720c */ /* 0x000fe40003f64070 */
[----:B------:R-:W-:Y:S01]  /*0600*/  ISETP.GT.U32.AND P4, PT, R21, R6, PT ;  /* 0x000000061500720c */ /* 0x000fe20003f84070 */
[----:B------:R-:W-:Y:S01]  /*0610*/  @!P1 IMAD.IADD R5, R5, 0x1, -R18 ;  /* 0x0000000105059824 */ /* 0x000fe200078e0a12 */
[----:B------:R-:W-:Y:S02]  /*0620*/  ISETP.NE.AND P1, PT, R24, RZ, PT ;  /* 0x000000ff1800720c */ /* 0x000fe40003f25270 */
[----:B------:R-:W-:Y:S01]  /*0630*/  @!P2 IADD3 R8, PT, PT, R8, -R19, RZ ;  /* 0x800000130808a210 */ /* 0x000fe20007ffe0ff */
[----:B------:R-:W-:Y:S01]  /*0640*/  @!P0 IMAD.MOV R5, RZ, RZ, -R5 ;  /* 0x000000ffff058224 */ /* 0x000fe200078e0a05 */
[----:B------:R-:W-:-:S02]  /*0650*/  ISETP.GE.AND P0, PT, R22, RZ, PT ;  /* 0x000000ff1600720c */ /* 0x000fc40003f06270 */
[----:B------:R-:W-:-:S03]  /*0660*/  ISETP.GT.U32.AND P2, PT, R19, R8, PT ;  /* 0x000000081300720c */ /* 0x000fc60003f44070 */
[----:B------:R-:W-:Y:S02]  /*0670*/  @!P3 IMAD.IADD R11, R11, 0x1, -R20 ;  /* 0x000000010b0bb824 */ /* 0x000fe400078e0a14 */
[----:B------:R-:W-:Y:S02]  /*0680*/  @!P4 IADD3 R6, PT, PT, R6, -R21, RZ ;  /* 0x800000150606c210 */ /* 0x000fe40007ffe0ff */
[----:B------:R-:W-:Y:S02]  /*0690*/  ISETP.NE.AND P4, PT, R23, RZ, PT ;  /* 0x000000ff1700720c */ /* 0x000fe40003f85270 */
[----:B------:R-:W-:Y:S02]  /*06a0*/  ISETP.GT.U32.AND P3, PT, R20, R11, PT ;  /* 0x0000000b1400720c */ /* 0x000fe40003f64070 */
[----:B------:R-:W-:Y:S01]  /*06b0*/  @!P1 LOP3.LUT R5, RZ, R24, RZ, 0x33, !PT ;  /* 0x00000018ff059212 */ /* 0x000fe200078e33ff */
[----:B------:R-:W-:Y:S02]  /*06c0*/  @!P0 IMAD.MOV R6, RZ, RZ, -R6 ;  /* 0x000000ffff068224 */ /* 0x000fe400078e0a06 */
[----:B------:R-:W-:Y:S01]  /*06d0*/  @!P2 IMAD.IADD R8, R8, 0x1, -R19 ;  /* 0x000000010808a824 */ /* 0x000fe200078e0a13 */
[----:B------:R-:W-:-:S02]  /*06e0*/  ISETP.NE.AND P2, PT, R17, RZ, PT ;  /* 0x000000ff1100720c */ /* 0x000fc40003f45270 */
[----:B------:R-:W-:Y:S01]  /*06f0*/  ISETP.NE.AND P1, PT, R5, RZ, PT ;  /* 0x000000ff0500720c */ /* 0x000fe20003f25270 */
[----:B------:R-:W-:Y:S02]  /*0700*/  @!P0 IMAD.MOV R8, RZ, RZ, -R8 ;  /* 0x000000ffff088224 */ /* 0x000fe400078e0a08 */
[----:B------:R-:W-:Y:S02]  /*0710*/  @!P4 LOP3.LUT R6, RZ, R23, RZ, 0x33, !PT ;  /* 0x00000017ff06c212 */ /* 0x000fe400078e33ff */
[----:B------:R-:W-:Y:S02]  /*0720*/  @!P3 IADD3 R11, PT, PT, R11, -R20, RZ ;  /* 0x800000140b0bb210 */ /* 0x000fe40007ffe0ff */
[----:B------:R-:W-:Y:S02]  /*0730*/  ISETP.NE.AND P3, PT, R6, RZ, PT ;  /* 0x000000ff0600720c */ /* 0x000fe40003f65270 */
[----:B------:R-:W-:Y:S01]  /*0740*/  ISETP.NE.AND P4, PT, R15, RZ, PT ;  /* 0x000000ff0f00720c */ /* 0x000fe20003f85270 */
[----:B------:R-:W-:Y:S01]  /*0750*/  @!P0 IMAD.MOV R11, RZ, RZ, -R11 ;  /* 0x000000ffff0b8224 */ /* 0x000fe200078e0a0b */
[----:B------:R-:W-:-:S02]  /*0760*/  @!P2 LOP3.LUT R8, RZ, R17, RZ, 0x33, !PT ;  /* 0x00000011ff08a212 */ /* 0x000fc400078e33ff */
[----:B------:R-:W-:Y:S02]  /*0770*/  @P1 IADD3 R4, PT, PT, R16, RZ, RZ ;  /* 0x000000ff10041210 */ /* 0x000fe40007ffe0ff */
[----:B------:R-:W-:-:S03]  /*0780*/  ISETP.NE.AND P1, PT, R8, RZ, PT ;  /* 0x000000ff0800720c */ /* 0x000fc60003f25270 */
[C---:B------:R-:W-:Y:S02]  /*0790*/  VIADD R5, R4.reuse, 0x1 ;  /* 0x0000000104057836 */ /* 0x040fe40000000000 */
[----:B------:R-:W-:Y:S01]  /*07a0*/  @P3 IADD3 R5, PT, PT, R4, RZ, RZ ;  /* 0x000000ff04053210 */ /* 0x000fe20007ffe0ff */
[----:B------:R-:W-:Y:S01]  /*07b0*/  IMAD.MOV.U32 R4, RZ, RZ, R12 ;  /* 0x000000ffff047224 */ /* 0x000fe200078e000c */
[----:B------:R-:W-:Y:S01]  /*07c0*/  @!P4 LOP3.LUT R11, RZ, R15, RZ, 0x33, !PT ;  /* 0x0000000fff0bc212 */ /* 0x000fe200078e33ff */
[----:B------:R-:W-:Y:S02]  /*07d0*/  IMAD.MOV.U32 R12, RZ, RZ, R17 ;  /* 0x000000ffff0c7224 */ /* 0x000fe400078e0011 */
[----:B------:R-:W-:Y:S01]  /*07e0*/  VIADD R6, R5, 0x1 ;  /* 0x0000000105067836 */ /* 0x000fe20000000000 */
[----:B------:R-:W-:Y:S02]  /*07f0*/  ISETP.NE.AND P2, PT, R11, RZ, PT ;  /* 0x000000ff0b00720c */ /* 0x000fe40003f45270 */
[----:B------:R-:W-:Y:S01]  /*0800*/  @P1 IMAD.MOV R6, RZ, RZ, R5 ;  /* 0x000000ffff061224 */ /* 0x000fe200078e0205 */
[----:B------:R-:W-:-:S04]  /*0810*/  ISETP.NE.AND P1, PT, R17, R14, PT ;  /* 0x0000000e1100720c */ /* 0x000fc80003f25270 */
[----:B------:R-:W-:-:S06]  /*0820*/  IADD3 R16, PT, PT, R6, 0x1, RZ ;  /* 0x0000000106107810 */ /* 0x000fcc0007ffe0ff */
[----:B------:R-:W-:-:S03]  /*0830*/  @P2 IADD3 R16, PT, PT, R6, RZ, RZ ;  /* 0x000000ff06102210 */ /* 0x000fc60007ffe0ff */
[----:B------:R-:W-:Y:S05]  /*0840*/  @P1 BRA `(.L_x_5) ;  /* 0xfffffff800601947 */ /* 0x000fea000383ffff */
[----:B------:R-:W-:Y:S05]  /*0850*/  BSYNC.RECONVERGENT B2 ;  /* 0x0000000000027941 */ /* 0x000fea0003800200 */
.L_x_4:
[----:B------:R-:W-:-:S07]  /*0860*/  VIADD R0, R4, 0x6 ;  /* 0x0000000604007836 */ /* 0x000fce0000000000 */
.L_x_3:
[----:B------:R-:W-:Y:S05]  /*0870*/  BSYNC.RECONVERGENT B1 ;  /* 0x0000000000017941 */ /* 0x000fea0003800200 */
.L_x_2:
[----:B------:R-:W-:Y:S01]  /*0880*/  ISETP.NE.AND P0, PT, R13, RZ, PT ;  /* 0x000000ff0d00720c */ /* 0x000fe20003f05270 */
[----:B------:R-:W-:-:S12]  /*0890*/  BSSY.RECONVERGENT B1, `(.L_x_6) ;  /* 0x0000023000017945 */ /* 0x000fd80003800200 */
[----:B------:R-:W-:Y:S05]  /*08a0*/  @!P0 BRA `(.L_x_7) ;  /* 0x0000000000848947 */ /* 0x000fea0003800000 */
[----:B------:R-:W-:Y:S01]  /*08b0*/  IABS R10, R22 ;  /* 0x00000016000a7213 */ /* 0x000fe20000000000 */
[----:B------:R-:W-:-:S07]  /*08c0*/  IMAD.MOV R13, RZ, RZ, -R13 ;  /* 0x000000ffff0d7224 */ /* 0x000fce00078e0a0d */
.L_x_8:
[-C--:B------:R-:W-:Y:S01]  /*08d0*/  IABS R8, R0.reuse ;  /* 0x0000000000087213 */ /* 0x080fe20000000000 */
[----:B------:R-:W-:Y:S01]  /*08e0*/  VIADD R13, R13, 0x1 ;  /* 0x000000010d0d7836 */ /* 0x000fe20000000000 */
[----:B------:R-:W-:Y:S02]  /*08f0*/  IABS R9, R0 ;  /* 0x0000000000097213 */ /* 0x000fe40000000000 */
[----:B------:R-:W0:Y:S01]  /*0900*/  I2F.RP R6, R8 ;  /* 0x0000000800067306 */ /* 0x000e220000209400 */
[----:B------:R-:W-:Y:S02]  /*0910*/  IABS R11, R22 ;  /* 0x00000016000b7213 */ /* 0x000fe40000000000 */
[----:B------:R-:W-:-:S05]  /*0920*/  ISETP.GE.AND P2, PT, R22, RZ, PT ;  /* 0x000000ff1600720c */ /* 0x000fca0003f46270 */
[----:B0-----:R-:W0:Y:S02]  /*0930*/  MUFU.RCP R6, R6 ;  /* 0x0000000600067308 */ /* 0x001e240000001000 */
[----:B0-----:R-:W-:Y:S02]  /*0940*/  IADD3 R4, PT, PT, R6, 0xffffffe, RZ ;  /* 0x0ffffffe06047810 */ /* 0x001fe40007ffe0ff */
[----:B------:R-:W-:-:S04]  /*0950*/  IADD3 R6, PT, PT, RZ, -R9, RZ ;  /* 0x80000009ff067210 */ /* 0x000fc80007ffe0ff */
[----:B------:R0:W1:Y:S02]  /*0960*/  F2I.FTZ.U32.TRUNC.NTZ R5, R4 ;  /* 0x0000000400057305 */ /* 0x000064000021f000 */
[----:B0-----:R-:W-:Y:S02]  /*0970*/  IMAD.MOV.U32 R4, RZ, RZ, RZ ;  /* 0x000000ffff047224 */ /* 0x001fe400078e00ff */
[----:B-1----:R-:W-:-:S04]  /*0980*/  IMAD.MOV R7, RZ, RZ, -R5 ;  /* 0x000000ffff077224 */ /* 0x002fc800078e0a05 */
[----:B------:R-:W-:-:S04]  /*0990*/  IMAD R7, R7, R8, RZ ;  /* 0x0000000807077224 */ /* 0x000fc800078e02ff */
[----:B------:R-:W-:Y:S01]  /*09a0*/  IMAD.HI.U32 R5, R5, R7, R4 ;  /* 0x0000000705057227 */ /* 0x000fe200078e0004 */
[----:B------:R-:W-:-:S03]  /*09b0*/  IADD3 R4, PT, PT, R16, 0x1, RZ ;  /* 0x0000000110047810 */ /* 0x000fc60007ffe0ff */
[----:B------:R-:W-:Y:S02]  /*09c0*/  IMAD.MOV.U32 R7, RZ, RZ, R11 ;  /* 0x000000ffff077224 */ /* 0x000fe400078e000b */
[----:B------:R-:W-:-:S04]  /*09d0*/  IMAD.HI.U32 R5, R5, R10, RZ ;  /* 0x0000000a05057227 */ /* 0x000fc800078e00ff */
[----:B------:R-:W-:-:S05]  /*09e0*/  IMAD R5, R5, R6, R7 ;  /* 0x0000000605057224 */ /* 0x000fca00078e0207 */
[----:B------:R-:W-:-:S13]  /*09f0*/  ISETP.GT.U32.AND P0, PT, R8, R5, PT ;  /* 0x000000050800720c */ /* 0x000fda0003f04070 */
[----:B------:R-:W-:Y:S01]  /*0a00*/  @!P0 IMAD.IADD R5, R5, 0x1, -R8 ;  /* 0x0000000105058824 */ /* 0x000fe200078e0a08 */
[----:B------:R-:W-:-:S04]  /*0a10*/  ISETP.NE.AND P0, PT, R0, RZ, PT ;  /* 0x000000ff0000720c */ /* 0x000fc80003f05270 */
[----:B------:R-:W-:-:S13]  /*0a20*/  ISETP.GT.U32.AND P1, PT, R8, R5, PT ;  /* 0x000000050800720c */ /* 0x000fda0003f24070 */
[----:B------:R-:W-:Y:S02]  /*0a30*/  @!P1 IADD3 R5, PT, PT, R5, -R8, RZ ;  /* 0x8000000805059210 */ /* 0x000fe40007ffe0ff */
[----:B------:R-:W-:-:S03]  /*0a40*/  ISETP.NE.AND P1, PT, R13, RZ, PT ;  /* 0x000000ff0d00720c */ /* 0x000fc60003f25270 */
[----:B------:R-:W-:Y:S01]  /*0a50*/  @!P2 IMAD.MOV R5, RZ, RZ, -R5 ;  /* 0x000000ffff05a224 */ /* 0x000fe200078e0a05 */
[----:B------:R-:W-:Y:S01]  /*0a60*/  @!P0 LOP3.LUT R5, RZ, R0, RZ, 0x33, !PT ;  /* 0x00000000ff058212 */ /* 0x000fe200078e33ff */
[----:B------:R-:W-:-:S03]  /*0a70*/  VIADD R0, R0, 0x1 ;  /* 0x0000000100007836 */ /* 0x000fc60000000000 */
[----:B------:R-:W-:-:S13]  /*0a80*/  ISETP.NE.AND P0, PT, R5, RZ, PT ;  /* 0x000000ff0500720c */ /* 0x000fda0003f05270 */
[----:B------:R-:W-:-:S05]  /*0a90*/  @P0 IMAD.MOV R4, RZ, RZ, R16 ;  /* 0x000000ffff040224 */ /* 0x000fca00078e0210 */
[----:B------:R-:W-:Y:S01]  /*0aa0*/  MOV R16, R4 ;  /* 0x0000000400107202 */ /* 0x000fe20000000f00 */
[----:B------:R-:W-:Y:S06]  /*0ab0*/  @P1 BRA `(.L_x_8) ;  /* 0xfffffffc00841947 */ /* 0x000fec000383ffff */
.L_x_7:
[----:B------:R-:W-:Y:S05]  /*0ac0*/  BSYNC.RECONVERGENT B1 ;  /* 0x0000000000017941 */ /* 0x000fea0003800200 */
.L_x_6:
[----:B------:R-:W-:-:S13]  /*0ad0*/  ISETP.NE.AND P0, PT, R16, 0x1, PT ;  /* 0x000000011000780c */ /* 0x000fda0003f05270 */
[----:B------:R-:W-:Y:S05]  /*0ae0*/  @!P0 EXIT ;  /* 0x000000000000894d */ /* 0x000fea0003800000 */
.L_x_1:
[----:B------:R-:W-:Y:S05]  /*0af0*/  BSYNC.RECONVERGENT B0 ;  /* 0x0000000000007941 */ /* 0x000fea0003800200 */
.L_x_0:
[----:B------:R-:W-:-:S05]  /*0b00*/  IMAD.MOV.U32 R5, RZ, RZ, -0x1 ;  /* 0xffffffffff057424 */ /* 0x000fca00078e00ff */
[----:B------:R-:W-:Y:S01]  /*0b10*/  STG.E desc[UR4][R2.64], R5 ;  /* 0x0000000502007986 */ /* 0x000fe2000c101904 */
[----:B------:R-:W-:Y:S05]  /*0b20*/  EXIT ;  /* 0x000000000000794d */ /* 0x000fea0003800000 */
.L_x_9:
[----:B------:R-:W-:-:S00]  /*0b30*/  BRA `(.L_x_9) ;  /* 0xfffffffc00fc7947 */ /* 0x000fc0000383ffff */
[----:B------:R-:W-:-:S00]  /*0b40*/  NOP ;  /* 0x0000000000007918 */ /* 0x000fc00000000000 */
        /* <DEDUP_REMOVED lines=11> */
.L_x_10:


//--------------------- .nv.shared.reserved.0     --------------------------
	.section	.nv.shared.reserved.0,"aw",@nobits
	.weak		__nv_reservedSMEM_offset_0_alias
	.size		__nv_reservedSMEM_offset_0_alias, 0, 64
	.other		__nv_reservedSMEM_offset_0_alias,@"STO_CUDA_RESERVED_SHARED STV_DEFAULT"
__nv_reservedSMEM_offset_0_alias:
	.zero		0
	.zero		64


//--------------------- .nv.constant0._Z10find_primePiii --------------------------
	.section	.nv.constant0._Z10find_primePiii,"a",@progbits
	.sectionflags	@""
	.align	4
.nv.constant0._Z10find_primePiii:
	.zero		912


//--------------------- SYMBOLS --------------------------

	.type		.nv.reservedSmem.offset0,@object
	.size		.nv.reservedSmem.offset0,0x4
